//
// Generated by NVIDIA NVVM Compiler
//
// Compiler Build ID: CL-36424714
// Cuda compilation tools, release 13.0, V13.0.88
// Based on NVVM 20.0.0
//

.version 9.0
.target sm_100
.address_size 64

	// .globl	_Z20setRowReadColDynamicPi
.extern .shared .align 16 .b8 tile[];

.visible .entry _Z20setRowReadColDynamicPi(
	.param .u64 .ptr .align 1 _Z20setRowReadColDynamicPi_param_0
)
{
	.reg .b32 	%r<12>;
	.reg .b64 	%rd<5>;

	ld.param.u64 	%rd1, [_Z20setRowReadColDynamicPi_param_0];
	cvta.to.global.u64 	%rd2, %rd1;
	mov.u32 	%r1, %tid.y;
	mov.u32 	%r2, %ntid.x;
	mov.u32 	%r3, %tid.x;
	mad.lo.s32 	%r4, %r1, %r2, %r3;
	mad.lo.s32 	%r5, %r3, %r2, %r1;
	shl.b32 	%r6, %r4, 2;
	mov.u32 	%r7, tile;
	add.s32 	%r8, %r7, %r6;
	st.shared.u32 	[%r8], %r4;
	bar.sync 	0;
	shl.b32 	%r9, %r5, 2;
	add.s32 	%r10, %r7, %r9;
	ld.shared.u32 	%r11, [%r10];
	mul.wide.u32 	%rd3, %r4, 4;
	add.s64 	%rd4, %rd2, %rd3;
	st.global.u32 	[%rd4], %r11;
	ret;

}


// ===== COMPILED SASS (sm_100) =====

	.target	sm_100

	.elftype	@"ET_EXEC"


//--------------------- .note.nv.tkinfo           --------------------------
	.section	.note.nv.tkinfo,"",@"SHT_NOTE"
	.sectionflags	@"SHF_NOTE_NV_TKINFO"
	.tkinfo
        /*0018*/ 	.word	0x00000002
        /*0030*/ 	.string	""
        /*0030*/ 	.string	"ptxas"
        /*0030*/ 	.string	"Cuda compilation tools, release 13.0, V13.0.88"
        /*0030*/ 	.string	"Build cuda_13.0.r13.0/compiler.36424714_0"
        /*0030*/ 	.string	"-arch sm_100 -m 64 "



//--------------------- .note.nv.cuinfo           --------------------------
	.section	.note.nv.cuinfo,"",@"SHT_NOTE"
	.sectionflags	@"SHF_NOTE_NV_CUINFO"
        /*0018*/ 	.short	0x0002
        /*001a*/ 	.short	0x0064
        /*001c*/ 	.short	0x0082
	.zero		2


//--------------------- .nv.info                  --------------------------
	.section	.nv.info,"",@"SHT_CUDA_INFO"
	.align	4


	//----- nvinfo : EIATTR_REGCOUNT
	.align		4
        /*0000*/ 	.byte	0x04, 0x2f
        /*0002*/ 	.short	(.L_1 - .L_0)
	.align		4
.L_0:
        /*0004*/ 	.word	index@(_Z20setRowReadColDynamicPi)
        /*0008*/ 	.word	0x0000000a


	//----- nvinfo : EIATTR_FRAME_SIZE
	.align		4
.L_1:
        /*000c*/ 	.byte	0x04, 0x11
        /*000e*/ 	.short	(.L_3 - .L_2)
	.align		4
.L_2:
        /*0010*/ 	.word	index@(_Z20setRowReadColDynamicPi)
        /*0014*/ 	.word	0x00000000


	//----- nvinfo : EIATTR_MIN_STACK_SIZE
	.align		4
.L_3:
        /*0018*/ 	.byte	0x04, 0x12
        /*001a*/ 	.short	(.L_5 - .L_4)
	.align		4
.L_4:
        /*001c*/ 	.word	index@(_Z20setRowReadColDynamicPi)
        /*0020*/ 	.word	0x00000000
.L_5:


//--------------------- .nv.compat                --------------------------
	.section	.nv.compat,"",@"SHT_CUDA_COMPAT_INFO"
	.align	4
        /*0000*/ 	.byte	0x02, 0x09, 0x00, 0x00, 0x02, 0x02, 0x01, 0x00, 0x02, 0x05, 0x05, 0x00, 0x03, 0x07, 0x01, 0x01
        /*0010*/ 	.byte	0x02, 0x03, 0x00, 0x00, 0x02, 0x06, 0x01, 0x00, 0x04, 0x0b, 0x08, 0x00, 0x09, 0x00, 0x00, 0x00
        /*0020*/ 	.byte	0x00, 0x00, 0x00, 0x00


//--------------------- .nv.info._Z20setRowReadColDynamicPi --------------------------
	.section	.nv.info._Z20setRowReadColDynamicPi,"",@"SHT_CUDA_INFO"
	.sectionflags	@""
	.align	4


	//----- nvinfo : EIATTR_CUDA_API_VERSION
	.align		4
        /*0000*/ 	.byte	0x04, 0x37
        /*0002*/ 	.short	(.L_7 - .L_6)
.L_6:
        /*0004*/ 	.word	0x00000082


	//----- nvinfo : EIATTR_KPARAM_INFO
	.align		4
.L_7:
        /*0008*/ 	.byte	0x04, 0x17
        /*000a*/ 	.short	(.L_9 - .L_8)
.L_8:
        /*000c*/ 	.word	0x00000000
        /*0010*/ 	.short	0x0000
        /*0012*/ 	.short	0x0000
        /*0014*/ 	.byte	0x00, 0xf5, 0x21, 0x00


	//----- nvinfo : EIATTR_SPARSE_MMA_MASK
	.align		4
.L_9:
        /*0018*/ 	.byte	0x03, 0x50
        /*001a*/ 	.short	0x0000


	//----- nvinfo : EIATTR_MAXREG_COUNT
	.align		4
        /*001c*/ 	.byte	0x03, 0x1b
        /*001e*/ 	.short	0x00ff


	//----- nvinfo : EIATTR_NUM_BARRIERS
	.align		4
        /*0020*/ 	.byte	0x02, 0x4c
        /*0022*/ 	.byte	0x01
	.zero		1


	//----- nvinfo : EIATTR_MERCURY_ISA_VERSION
	.align		4
        /*0024*/ 	.byte	0x03, 0x5f
        /*0026*/ 	.short	0x0101


	//----- nvinfo : EIATTR_VRC_CTA_INIT_COUNT
	.align		4
        /*0028*/ 	.byte	0x02, 0x4a
	.zero		1
	.zero		1


	//----- nvinfo : EIATTR_EXIT_INSTR_OFFSETS
	.align		4
        /*002c*/ 	.byte	0x04, 0x1c
        /*002e*/ 	.short	(.L_11 - .L_10)


	//   ....[0]....
.L_10:
        /*0030*/ 	.word	0x00000120


	//----- nvinfo : EIATTR_CBANK_PARAM_SIZE
	.align		4
.L_11:
        /*0034*/ 	.byte	0x03, 0x19
        /*0036*/ 	.short	0x0008


	//----- nvinfo : EIATTR_PARAM_CBANK
	.align		4
        /*0038*/ 	.byte	0x04, 0x0a
        /*003a*/ 	.short	(.L_13 - .L_12)
	.align		4
.L_12:
        /*003c*/ 	.word	index@(.nv.constant0._Z20setRowReadColDynamicPi)
        /*0040*/ 	.short	0x0380
        /*0042*/ 	.short	0x0008


	//----- nvinfo : EIATTR_SW_WAR
	.align		4
.L_13:
        /*0044*/ 	.byte	0x04, 0x36
        /*0046*/ 	.short	(.L_15 - .L_14)
.L_14:
        /*0048*/ 	.word	0x00000008
.L_15:


//--------------------- .nv.callgraph             --------------------------
	.section	.nv.callgraph,"",@"SHT_CUDA_CALLGRAPH"
	.align	4
	.sectionentsize	8
	.align		4
        /*0000*/ 	.word	0x00000000
	.align		4
        /*0004*/ 	.word	0xffffffff
	.align		4
        /*0008*/ 	.word	0x00000000
	.align		4
        /*000c*/ 	.word	0xfffffffe
	.align		4
        /*0010*/ 	.word	0x00000000
	.align		4
        /*0014*/ 	.word	0xfffffffd
	.align		4
        /*0018*/ 	.word	0x00000000
	.align		4
        /*001c*/ 	.word	0xfffffffc


//--------------------- .text._Z20setRowReadColDynamicPi --------------------------
	.section	.text._Z20setRowReadColDynamicPi,"ax",@progbits
	.align	128
        .global         _Z20setRowReadColDynamicPi
        .type           _Z20setRowReadColDynamicPi,@function
        .size           _Z20setRowReadColDynamicPi,(.L_x_1 - _Z20setRowReadColDynamicPi)
        .other          _Z20setRowReadColDynamicPi,@"STO_CUDA_ENTRY STV_DEFAULT"
_Z20setRowReadColDynamicPi:
.text._Z20setRowReadColDynamicPi:
[----:B------:R-:W-:Y:S01]  /*0000*/  LDC R1, c[0x0][0x37c] ;  /* 0x0000df00ff017b82 */ /* 0x000fe20000000800 */
[----:B------:R-:W0:Y:S07]  /*0010*/  S2R R0, SR_TID.Y ;  /* 0x0000000000007919 */ /* 0x000e2e0000002200 */
[----:B------:R-:W1:Y:S01]  /*0020*/  S2UR UR5, SR_CgaCtaId ;  /* 0x00000000000579c3 */ /* 0x000e620000008800 */
[----:B------:R-:W0:Y:S01]  /*0030*/  LDCU UR6, c[0x0][0x360] ;  /* 0x00006c00ff0677ac */ /* 0x000e220008000800 */
[----:B------:R-:W0:Y:S01]  /*0040*/  S2R R3, SR_TID.X ;  /* 0x0000000000037919 */ /* 0x000e220000002100 */
[----:B------:R-:W-:-:S02]  /*0050*/  UMOV UR4, 0x400 ;  /* 0x0000040000047882 */ /* 0x000fc40000000000 */
[----:B-1----:R-:W-:Y:S01]  /*0060*/  ULEA UR4, UR5, UR4, 0x18 ;  /* 0x0000000405047291 */ /* 0x002fe2000f8ec0ff */
[----:B0-----:R-:W-:Y:S02]  /*0070*/  IMAD R5, R0, UR6, R3 ;  /* 0x0000000600057c24 */ /* 0x001fe4000f8e0203 */
[----:B------:R-:W-:Y:S02]  /*0080*/  IMAD R0, R3, UR6, R0 ;  /* 0x0000000603007c24 */ /* 0x000fe4000f8e0200 */
[----:B------:R-:W0:Y:S01]  /*0090*/  LDC.64 R2, c[0x0][0x380] ;  /* 0x0000e000ff027b82 */ /* 0x000e220000000a00 */
[----:B------:R-:W-:Y:S02]  /*00a0*/  LEA R4, R5, UR4, 0x2 ;  /* 0x0000000405047c11 */ /* 0x000fe4000f8e10ff */
[----:B------:R-:W-:-:S03]  /*00b0*/  LEA R0, R0, UR4, 0x2 ;  /* 0x0000000400007c11 */ /* 0x000fc6000f8e10ff */
[----:B------:R-:W1:Y:S01]  /*00c0*/  LDCU.64 UR4, c[0x0][0x358] ;  /* 0x00006b00ff0477ac */ /* 0x000e620008000a00 */
[----:B------:R-:W-:Y:S01]  /*00d0*/  STS [R4], R5 ;  /* 0x0000000504007388 */ /* 0x000fe20000000800 */
[----:B------:R-:W-:Y:S01]  /*00e0*/  BAR.SYNC.DEFER_BLOCKING 0x0 ;  /* 0x0000000000007b1d */ /* 0x000fe20000010000 */
[----:B0-----:R-:W-:-:S05]  /*00f0*/  IMAD.WIDE.U32 R2, R5, 0x4, R2 ;  /* 0x0000000405027825 */ /* 0x001fca00078e0002 */
[----:B------:R-:W1:Y:S04]  /*0100*/  LDS R7, [R0] ;  /* 0x0000000000077984 */ /* 0x000e680000000800 */
[----:B-1----:R-:W-:Y:S01]  /*0110*/  STG.E desc[UR4][R2.64], R7 ;  /* 0x0000000702007986 */ /* 0x002fe2000c101904 */
[----:B------:R-:W-:Y:S05]  /*0120*/  EXIT ;  /* 0x000000000000794d */ /* 0x000fea0003800000 */
.L_x_0:
[----:B------:R-:W-:-:S00]  /*0130*/  BRA `(.L_x_0) ;  /* 0xfffffffc00fc7947 */ /* 0x000fc0000383ffff */
[----:B------:R-:W-:-:S00]  /*0140*/  NOP ;  /* 0x0000000000007918 */ /* 0x000fc00000000000 */
        /* <DEDUP_REMOVED lines=11> */
.L_x_1:


//--------------------- .nv.shared._Z20setRowReadColDynamicPi --------------------------
	.section	.nv.shared._Z20setRowReadColDynamicPi,"aw",@nobits
	.sectionflags	@""
	.align	16
	.zero		1024


//--------------------- .nv.shared.reserved.0     --------------------------
	.section	.nv.shared.reserved.0,"aw",@nobits
	.weak		__nv_reservedSMEM_offset_0_alias
	.size		__nv_reservedSMEM_offset_0_alias, 0, 64
	.other		__nv_reservedSMEM_offset_0_alias,@"STO_CUDA_RESERVED_SHARED STV_DEFAULT"
__nv_reservedSMEM_offset_0_alias:
	.zero		0
	.zero		64


//--------------------- .nv.constant0._Z20setRowReadColDynamicPi --------------------------
	.section	.nv.constant0._Z20setRowReadColDynamicPi,"a",@progbits
	.sectionflags	@""
	.align	4
.nv.constant0._Z20setRowReadColDynamicPi:
	.zero		904


//--------------------- SYMBOLS --------------------------

	.type		.nv.reservedSmem.offset0,@object
	.size		.nv.reservedSmem.offset0,0x4
	.type		.nv.reservedSmem.cap,@object
	.size		.nv.reservedSmem.cap,0x4
